//
// Generated by NVIDIA NVVM Compiler
//
// Compiler Build ID: CL-36424714
// Cuda compilation tools, release 13.0, V13.0.88
// Based on NVVM 20.0.0
//

.version 9.0
.target sm_100
.address_size 64

	// .globl	_Z11array_matchPiS_i

.visible .entry _Z11array_matchPiS_i(
	.param .u64 .ptr .align 1 _Z11array_matchPiS_i_param_0,
	.param .u64 .ptr .align 1 _Z11array_matchPiS_i_param_1,
	.param .u32 _Z11array_matchPiS_i_param_2
)
{
	.reg .pred 	%p<46>;
	.reg .b32 	%r<148>;
	.reg .b64 	%rd<32>;

	ld.param.u64 	%rd4, [_Z11array_matchPiS_i_param_0];
	ld.param.u64 	%rd3, [_Z11array_matchPiS_i_param_1];
	ld.param.u32 	%r37, [_Z11array_matchPiS_i_param_2];
	cvta.to.global.u64 	%rd1, %rd4;
	mov.u32 	%r38, %ctaid.x;
	mov.u32 	%r39, %ntid.x;
	mov.u32 	%r40, %tid.x;
	mad.lo.s32 	%r1, %r38, %r39, %r40;
	setp.lt.s32 	%p1, %r1, 1;
	setp.ge.s32 	%p2, %r1, %r37;
	or.pred  	%p3, %p1, %p2;
	@%p3 bra 	$L__BB0_18;
	setp.lt.s32 	%p4, %r37, 1;
	mov.b32 	%r146, 0;
	@%p4 bra 	$L__BB0_17;
	and.b32  	%r2, %r37, 15;
	add.s32 	%r3, %r2, -1;
	and.b32  	%r4, %r37, 7;
	add.s32 	%r5, %r4, -1;
	and.b32  	%r6, %r37, 2147483632;
	and.b32  	%r7, %r37, 3;
	neg.s32 	%r8, %r6;
	mov.b32 	%r132, 0;
	cvt.u64.u32 	%rd26, %r1;
	mov.u32 	%r146, %r132;
$L__BB0_3:
	setp.lt.u32 	%p5, %r37, 16;
	add.s32 	%r45, %r132, %r1;
	mul.wide.u32 	%rd5, %r45, 4;
	add.s64 	%rd6, %rd1, %rd5;
	ld.global.u32 	%r11, [%rd6];
	mov.b32 	%r141, 0;
	@%p5 bra 	$L__BB0_6;
	mov.u32 	%r134, %r1;
	mov.u32 	%r135, %r8;
$L__BB0_5:
	.pragma "nounroll";
	mul.wide.u32 	%rd7, %r134, 4;
	add.s64 	%rd8, %rd1, %rd7;
	ld.global.u32 	%r46, [%rd8];
	setp.eq.s32 	%p6, %r11, %r46;
	ld.global.u32 	%r48, [%rd8+4];
	setp.eq.s32 	%p7, %r11, %r48;
	ld.global.u32 	%r50, [%rd8+8];
	setp.eq.s32 	%p8, %r11, %r50;
	ld.global.u32 	%r52, [%rd8+12];
	setp.eq.s32 	%p9, %r11, %r52;
	ld.global.u32 	%r54, [%rd8+16];
	setp.eq.s32 	%p10, %r11, %r54;
	ld.global.u32 	%r56, [%rd8+20];
	setp.eq.s32 	%p11, %r11, %r56;
	ld.global.u32 	%r58, [%rd8+24];
	setp.eq.s32 	%p12, %r11, %r58;
	ld.global.u32 	%r60, [%rd8+28];
	setp.eq.s32 	%p13, %r11, %r60;
	ld.global.u32 	%r62, [%rd8+32];
	setp.eq.s32 	%p14, %r11, %r62;
	ld.global.u32 	%r64, [%rd8+36];
	setp.eq.s32 	%p15, %r11, %r64;
	ld.global.u32 	%r66, [%rd8+40];
	setp.eq.s32 	%p16, %r11, %r66;
	ld.global.u32 	%r68, [%rd8+44];
	setp.eq.s32 	%p17, %r11, %r68;
	ld.global.u32 	%r70, [%rd8+48];
	setp.eq.s32 	%p18, %r11, %r70;
	ld.global.u32 	%r72, [%rd8+52];
	setp.eq.s32 	%p19, %r11, %r72;
	ld.global.u32 	%r74, [%rd8+56];
	setp.eq.s32 	%p20, %r11, %r74;
	ld.global.u32 	%r76, [%rd8+60];
	setp.eq.s32 	%p21, %r11, %r76;
	selp.b32 	%r77, 1, %r146, %p6;
	selp.b32 	%r78, 1, %r77, %p7;
	selp.b32 	%r79, 1, %r78, %p8;
	selp.b32 	%r80, 1, %r79, %p9;
	selp.b32 	%r81, 1, %r80, %p10;
	selp.b32 	%r82, 1, %r81, %p11;
	selp.b32 	%r83, 1, %r82, %p12;
	selp.b32 	%r84, 1, %r83, %p13;
	selp.b32 	%r85, 1, %r84, %p14;
	selp.b32 	%r86, 1, %r85, %p15;
	selp.b32 	%r87, 1, %r86, %p16;
	selp.b32 	%r88, 1, %r87, %p17;
	selp.b32 	%r89, 1, %r88, %p18;
	selp.b32 	%r90, 1, %r89, %p19;
	selp.b32 	%r91, 1, %r90, %p20;
	selp.b32 	%r146, 1, %r91, %p21;
	add.s32 	%r135, %r135, 16;
	add.s32 	%r134, %r134, 16;
	setp.ne.s32 	%p22, %r135, 0;
	mov.u32 	%r141, %r6;
	@%p22 bra 	$L__BB0_5;
$L__BB0_6:
	setp.eq.s32 	%p23, %r2, 0;
	@%p23 bra 	$L__BB0_16;
	setp.lt.u32 	%p24, %r3, 7;
	@%p24 bra 	$L__BB0_9;
	add.s32 	%r93, %r141, %r1;
	mul.wide.u32 	%rd9, %r93, 4;
	add.s64 	%rd10, %rd1, %rd9;
	ld.global.u32 	%r94, [%rd10];
	setp.eq.s32 	%p25, %r11, %r94;
	cvt.u64.u32 	%rd11, %r141;
	add.s64 	%rd13, %rd11, %rd26;
	shl.b64 	%rd14, %rd13, 2;
	add.s64 	%rd15, %rd1, %rd14;
	ld.global.u32 	%r96, [%rd15+4];
	setp.eq.s32 	%p26, %r11, %r96;
	ld.global.u32 	%r98, [%rd15+8];
	setp.eq.s32 	%p27, %r11, %r98;
	ld.global.u32 	%r100, [%rd15+12];
	setp.eq.s32 	%p28, %r11, %r100;
	ld.global.u32 	%r102, [%rd15+16];
	setp.eq.s32 	%p29, %r11, %r102;
	ld.global.u32 	%r104, [%rd15+20];
	setp.eq.s32 	%p30, %r11, %r104;
	ld.global.u32 	%r106, [%rd15+24];
	setp.eq.s32 	%p31, %r11, %r106;
	ld.global.u32 	%r108, [%rd15+28];
	setp.eq.s32 	%p32, %r11, %r108;
	selp.b32 	%r109, 1, %r146, %p25;
	selp.b32 	%r110, 1, %r109, %p26;
	selp.b32 	%r111, 1, %r110, %p27;
	selp.b32 	%r112, 1, %r111, %p28;
	selp.b32 	%r113, 1, %r112, %p29;
	selp.b32 	%r114, 1, %r113, %p30;
	selp.b32 	%r115, 1, %r114, %p31;
	selp.b32 	%r146, 1, %r115, %p32;
	add.s32 	%r141, %r141, 8;
$L__BB0_9:
	setp.eq.s32 	%p33, %r4, 0;
	@%p33 bra 	$L__BB0_16;
	setp.lt.u32 	%p34, %r5, 3;
	@%p34 bra 	$L__BB0_12;
	add.s32 	%r117, %r141, %r1;
	mul.wide.u32 	%rd16, %r117, 4;
	add.s64 	%rd17, %rd1, %rd16;
	ld.global.u32 	%r118, [%rd17];
	setp.eq.s32 	%p35, %r11, %r118;
	cvt.u64.u32 	%rd18, %r141;
	add.s64 	%rd20, %rd18, %rd26;
	shl.b64 	%rd21, %rd20, 2;
	add.s64 	%rd22, %rd1, %rd21;
	ld.global.u32 	%r120, [%rd22+4];
	setp.eq.s32 	%p36, %r11, %r120;
	ld.global.u32 	%r122, [%rd22+8];
	setp.eq.s32 	%p37, %r11, %r122;
	ld.global.u32 	%r124, [%rd22+12];
	setp.eq.s32 	%p38, %r11, %r124;
	selp.b32 	%r125, 1, %r146, %p35;
	selp.b32 	%r126, 1, %r125, %p36;
	selp.b32 	%r127, 1, %r126, %p37;
	selp.b32 	%r146, 1, %r127, %p38;
	add.s32 	%r141, %r141, 4;
$L__BB0_12:
	setp.eq.s32 	%p39, %r7, 0;
	@%p39 bra 	$L__BB0_16;
	setp.eq.s32 	%p40, %r7, 1;
	add.s32 	%r128, %r141, %r1;
	mul.wide.u32 	%rd23, %r128, 4;
	add.s64 	%rd24, %rd1, %rd23;
	ld.global.u32 	%r129, [%rd24];
	setp.eq.s32 	%p41, %r11, %r129;
	selp.b32 	%r146, 1, %r146, %p41;
	@%p40 bra 	$L__BB0_16;
	setp.eq.s32 	%p42, %r7, 2;
	cvt.u64.u32 	%rd25, %r141;
	add.s64 	%rd27, %rd25, %rd26;
	shl.b64 	%rd28, %rd27, 2;
	add.s64 	%rd2, %rd1, %rd28;
	ld.global.u32 	%r130, [%rd2+4];
	setp.eq.s32 	%p43, %r11, %r130;
	selp.b32 	%r146, 1, %r146, %p43;
	@%p42 bra 	$L__BB0_16;
	ld.global.u32 	%r131, [%rd2+8];
	setp.eq.s32 	%p44, %r11, %r131;
	selp.b32 	%r146, 1, %r146, %p44;
$L__BB0_16:
	add.s32 	%r132, %r132, 1;
	setp.ne.s32 	%p45, %r132, %r37;
	@%p45 bra 	$L__BB0_3;
$L__BB0_17:
	cvta.to.global.u64 	%rd29, %rd3;
	mul.wide.u32 	%rd30, %r1, 4;
	add.s64 	%rd31, %rd29, %rd30;
	st.global.u32 	[%rd31], %r146;
$L__BB0_18:
	ret;

}


// ===== COMPILED SASS (sm_100) =====

	.target	sm_100

	.elftype	@"ET_EXEC"


//--------------------- .note.nv.tkinfo           --------------------------
	.section	.note.nv.tkinfo,"",@"SHT_NOTE"
	.sectionflags	@"SHF_NOTE_NV_TKINFO"
	.tkinfo
        /*0018*/ 	.word	0x00000002
        /*0030*/ 	.string	""
        /*0030*/ 	.string	"ptxas"
        /*0030*/ 	.string	"Cuda compilation tools, release 13.0, V13.0.88"
        /*0030*/ 	.string	"Build cuda_13.0.r13.0/compiler.36424714_0"
        /*0030*/ 	.string	"-arch sm_100 -m 64 "



//--------------------- .note.nv.cuinfo           --------------------------
	.section	.note.nv.cuinfo,"",@"SHT_NOTE"
	.sectionflags	@"SHF_NOTE_NV_CUINFO"
        /*0018*/ 	.short	0x0002
        /*001a*/ 	.short	0x0064
        /*001c*/ 	.short	0x0082
	.zero		2


//--------------------- .nv.info                  --------------------------
	.section	.nv.info,"",@"SHT_CUDA_INFO"
	.align	4


	//----- nvinfo : EIATTR_REGCOUNT
	.align		4
        /*0000*/ 	.byte	0x04, 0x2f
        /*0002*/ 	.short	(.L_1 - .L_0)
	.align		4
.L_0:
        /*0004*/ 	.word	index@(_Z11array_matchPiS_i)
        /*0008*/ 	.word	0x0000001f


	//----- nvinfo : EIATTR_FRAME_SIZE
	.align		4
.L_1:
        /*000c*/ 	.byte	0x04, 0x11
        /*000e*/ 	.short	(.L_3 - .L_2)
	.align		4
.L_2:
        /*0010*/ 	.word	index@(_Z11array_matchPiS_i)
        /*0014*/ 	.word	0x00000000


	//----- nvinfo : EIATTR_MIN_STACK_SIZE
	.align		4
.L_3:
        /*0018*/ 	.byte	0x04, 0x12
        /*001a*/ 	.short	(.L_5 - .L_4)
	.align		4
.L_4:
        /*001c*/ 	.word	index@(_Z11array_matchPiS_i)
        /*0020*/ 	.word	0x00000000
.L_5:


//--------------------- .nv.compat                --------------------------
	.section	.nv.compat,"",@"SHT_CUDA_COMPAT_INFO"
	.align	4
        /*0000*/ 	.byte	0x02, 0x09, 0x00, 0x00, 0x02, 0x02, 0x01, 0x00, 0x02, 0x05, 0x05, 0x00, 0x03, 0x07, 0x01, 0x01
        /*0010*/ 	.byte	0x02, 0x03, 0x00, 0x00, 0x02, 0x06, 0x01, 0x00, 0x04, 0x0b, 0x08, 0x00, 0x09, 0x00, 0x00, 0x00
        /*0020*/ 	.byte	0x00, 0x00, 0x00, 0x00


//--------------------- .nv.info._Z11array_matchPiS_i --------------------------
	.section	.nv.info._Z11array_matchPiS_i,"",@"SHT_CUDA_INFO"
	.sectionflags	@""
	.align	4


	//----- nvinfo : EIATTR_CUDA_API_VERSION
	.align		4
        /*0000*/ 	.byte	0x04, 0x37
        /*0002*/ 	.short	(.L_7 - .L_6)
.L_6:
        /*0004*/ 	.word	0x00000082


	//----- nvinfo : EIATTR_KPARAM_INFO
	.align		4
.L_7:
        /*0008*/ 	.byte	0x04, 0x17
        /*000a*/ 	.short	(.L_9 - .L_8)
.L_8:
        /*000c*/ 	.word	0x00000000
        /*0010*/ 	.short	0x0002
        /*0012*/ 	.short	0x0010
        /*0014*/ 	.byte	0x00, 0xf0, 0x11, 0x00


	//----- nvinfo : EIATTR_KPARAM_INFO
	.align		4
.L_9:
        /*0018*/ 	.byte	0x04, 0x17
        /*001a*/ 	.short	(.L_11 - .L_10)
.L_10:
        /*001c*/ 	.word	0x00000000
        /*0020*/ 	.short	0x0001
        /*0022*/ 	.short	0x0008
        /*0024*/ 	.byte	0x00, 0xf5, 0x21, 0x00


	//----- nvinfo : EIATTR_KPARAM_INFO
	.align		4
.L_11:
        /*0028*/ 	.byte	0x04, 0x17
        /*002a*/ 	.short	(.L_13 - .L_12)
.L_12:
        /*002c*/ 	.word	0x00000000
        /*0030*/ 	.short	0x0000
        /*0032*/ 	.short	0x0000
        /*0034*/ 	.byte	0x00, 0xf5, 0x21, 0x00


	//----- nvinfo : EIATTR_SPARSE_MMA_MASK
	.align		4
.L_13:
        /*0038*/ 	.byte	0x03, 0x50
        /*003a*/ 	.short	0x0000


	//----- nvinfo : EIATTR_MAXREG_COUNT
	.align		4
        /*003c*/ 	.byte	0x03, 0x1b
        /*003e*/ 	.short	0x00ff


	//----- nvinfo : EIATTR_MERCURY_ISA_VERSION
	.align		4
        /*0040*/ 	.byte	0x03, 0x5f
        /*0042*/ 	.short	0x0101


	//----- nvinfo : EIATTR_VRC_CTA_INIT_COUNT
	.align		4
        /*0044*/ 	.byte	0x02, 0x4a
	.zero		1
	.zero		1


	//----- nvinfo : EIATTR_EXIT_INSTR_OFFSETS
	.align		4
        /*0048*/ 	.byte	0x04, 0x1c
        /*004a*/ 	.short	(.L_15 - .L_14)


	//   ....[0]....
.L_14:
        /*004c*/ 	.word	0x00000080


	//   ....[1]....
        /*0050*/ 	.word	0x00000af0


	//----- nvinfo : EIATTR_CBANK_PARAM_SIZE
	.align		4
.L_15:
        /*0054*/ 	.byte	0x03, 0x19
        /*0056*/ 	.short	0x0014


	//----- nvinfo : EIATTR_PARAM_CBANK
	.align		4
        /*0058*/ 	.byte	0x04, 0x0a
        /*005a*/ 	.short	(.L_17 - .L_16)
	.align		4
.L_16:
        /*005c*/ 	.word	index@(.nv.constant0._Z11array_matchPiS_i)
        /*0060*/ 	.short	0x0380
        /*0062*/ 	.short	0x0014


	//----- nvinfo : EIATTR_SW_WAR
	.align		4
.L_17:
        /*0064*/ 	.byte	0x04, 0x36
        /*0066*/ 	.short	(.L_19 - .L_18)
.L_18:
        /*0068*/ 	.word	0x00000008
.L_19:


//--------------------- .nv.callgraph             --------------------------
	.section	.nv.callgraph,"",@"SHT_CUDA_CALLGRAPH"
	.align	4
	.sectionentsize	8
	.align		4
        /*0000*/ 	.word	0x00000000
	.align		4
        /*0004*/ 	.word	0xffffffff
	.align		4
        /*0008*/ 	.word	0x00000000
	.align		4
        /*000c*/ 	.word	0xfffffffe
	.align		4
        /*0010*/ 	.word	0x00000000
	.align		4
        /*0014*/ 	.word	0xfffffffd
	.align		4
        /*0018*/ 	.word	0x00000000
	.align		4
        /*001c*/ 	.word	0xfffffffc


//--------------------- .text._Z11array_matchPiS_i --------------------------
	.section	.text._Z11array_matchPiS_i,"ax",@progbits
	.align	128
        .global         _Z11array_matchPiS_i
        .type           _Z11array_matchPiS_i,@function
        .size           _Z11array_matchPiS_i,(.L_x_8 - _Z11array_matchPiS_i)
        .other          _Z11array_matchPiS_i,@"STO_CUDA_ENTRY STV_DEFAULT"
_Z11array_matchPiS_i:
.text._Z11array_matchPiS_i:
[----:B------:R-:W-:Y:S01]  /*0000*/  LDC R1, c[0x0][0x37c] ;  /* 0x0000df00ff017b82 */ /* 0x000fe20000000800 */
[----:B------:R-:W0:Y:S07]  /*0010*/  S2R R3, SR_TID.X ;  /* 0x0000000000037919 */ /* 0x000e2e0000002100 */
[----:B------:R-:W0:Y:S08]  /*0020*/  S2UR UR4, SR_CTAID.X ;  /* 0x00000000000479c3 */ /* 0x000e300000002500 */
[----:B------:R-:W0:Y:S08]  /*0030*/  LDC R0, c[0x0][0x360] ;  /* 0x0000d800ff007b82 */ /* 0x000e300000000800 */
[----:B------:R-:W1:Y:S01]  /*0040*/  LDC R7, c[0x0][0x390] ;  /* 0x0000e400ff077b82 */ /* 0x000e620000000800 */
[----:B0-----:R-:W-:-:S05]  /*0050*/  IMAD R0, R0, UR4, R3 ;  /* 0x0000000400007c24 */ /* 0x001fca000f8e0203 */
[----:B-1----:R-:W-:-:S04]  /*0060*/  ISETP.GE.AND P0, PT, R0, R7, PT ;  /* 0x000000070000720c */ /* 0x002fc80003f06270 */
[----:B------:R-:W-:-:S13]  /*0070*/  ISETP.LT.OR P0, PT, R0, 0x1, P0 ;  /* 0x000000010000780c */ /* 0x000fda0000701670 */
[----:B------:R-:W-:Y:S05]  /*0080*/  @P0 EXIT ;  /* 0x000000000000094d */ /* 0x000fea0003800000 */
[----:B------:R-:W-:Y:S01]  /*0090*/  ISETP.GE.AND P0, PT, R7, 0x1, PT ;  /* 0x000000010700780c */ /* 0x000fe20003f06270 */
[----:B------:R-:W0:Y:S01]  /*00a0*/  LDCU.64 UR6, c[0x0][0x358] ;  /* 0x00006b00ff0677ac */ /* 0x000e220008000a00 */
[----:B------:R-:W-:-:S11]  /*00b0*/  IMAD.MOV.U32 R8, RZ, RZ, RZ ;  /* 0x000000ffff087224 */ /* 0x000fd600078e00ff */
[----:B------:R-:W-:Y:S05]  /*00c0*/  @!P0 BRA `(.L_x_0) ;  /* 0x00000008007c8947 */ /* 0x000fea0003800000 */
[C---:B------:R-:W-:Y:S01]  /*00d0*/  LOP3.LUT R2, R7.reuse, 0xf, RZ, 0xc0, !PT ;  /* 0x0000000f07027812 */ /* 0x040fe200078ec0ff */
[----:B------:R-:W-:Y:S01]  /*00e0*/  IMAD.MOV.U32 R8, RZ, RZ, RZ ;  /* 0x000000ffff087224 */ /* 0x000fe200078e00ff */
[C---:B------:R-:W-:Y:S01]  /*00f0*/  LOP3.LUT R3, R7.reuse, 0x7, RZ, 0xc0, !PT ;  /* 0x0000000707037812 */ /* 0x040fe200078ec0ff */
[----:B------:R-:W-:Y:S01]  /*0100*/  UMOV UR4, URZ ;  /* 0x000000ff00047c82 */ /* 0x000fe20008000000 */
[C---:B------:R-:W-:Y:S01]  /*0110*/  LOP3.LUT R6, R7.reuse, 0x7ffffff0, RZ, 0xc0, !PT ;  /* 0x7ffffff007067812 */ /* 0x040fe200078ec0ff */
[----:B------:R-:W-:Y:S01]  /*0120*/  VIADD R2, R2, 0xffffffff ;  /* 0xffffffff02027836 */ /* 0x000fe20000000000 */
[----:B------:R-:W-:Y:S01]  /*0130*/  LOP3.LUT R7, R7, 0x3, RZ, 0xc0, !PT ;  /* 0x0000000307077812 */ /* 0x000fe200078ec0ff */
[----:B------:R-:W-:-:S03]  /*0140*/  VIADD R3, R3, 0xffffffff ;  /* 0xffffffff03037836 */ /* 0x000fc60000000000 */
[----:B------:R-:W-:Y:S02]  /*0150*/  ISETP.GE.U32.AND P0, PT, R2, 0x7, PT ;  /* 0x000000070200780c */ /* 0x000fe40003f06070 */
[----:B------:R-:W-:-:S13]  /*0160*/  ISETP.GE.U32.AND P1, PT, R3, 0x3, PT ;  /* 0x000000030300780c */ /* 0x000fda0003f26070 */
.L_x_6:
[----:B------:R-:W1:Y:S01]  /*0170*/  LDC.64 R2, c[0x0][0x380] ;  /* 0x0000e000ff027b82 */ /* 0x000e620000000a00 */
[----:B------:R-:W-:Y:S01]  /*0180*/  VIADD R5, R0, UR4 ;  /* 0x0000000400057c36 */ /* 0x000fe20008000000 */
[----:B------:R-:W2:Y:S03]  /*0190*/  LDCU UR5, c[0x0][0x390] ;  /* 0x00007200ff0577ac */ /* 0x000ea60008000800 */
[----:B-1----:R-:W-:-:S05]  /*01a0*/  IMAD.WIDE.U32 R4, R5, 0x4, R2 ;  /* 0x0000000405047825 */ /* 0x002fca00078e0002 */
[----:B0----5:R0:W5:Y:S01]  /*01b0*/  LDG.E R9, desc[UR6][R4.64] ;  /* 0x0000000604097981 */ /* 0x021162000c1e1900 */
[----:B--2---:R-:W-:Y:S01]  /*01c0*/  UISETP.GE.U32.AND UP1, UPT, UR5, 0x10, UPT ;  /* 0x000000100500788c */ /* 0x004fe2000bf26070 */
[----:B------:R-:W-:Y:S01]  /*01d0*/  IMAD.MOV.U32 R11, RZ, RZ, RZ ;  /* 0x000000ffff0b7224 */ /* 0x000fe200078e00ff */
[----:B------:R-:W-:-:S04]  /*01e0*/  UIADD3 UR4, UPT, UPT, UR4, 0x1, URZ ;  /* 0x0000000104047890 */ /* 0x000fc8000fffe0ff */
[----:B------:R-:W-:-:S03]  /*01f0*/  UISETP.NE.AND UP0, UPT, UR4, UR5, UPT ;  /* 0x000000050400728c */ /* 0x000fc6000bf05270 */
[----:B0-----:R-:W-:Y:S08]  /*0200*/  BRA.U !UP1, `(.L_x_1) ;  /* 0x0000000109e07547 */ /* 0x001ff0000b800000 */
[----:B------:R-:W-:Y:S02]  /*0210*/  IMAD.MOV R25, RZ, RZ, -R6 ;  /* 0x000000ffff197224 */ /* 0x000fe400078e0a06 */
[----:B------:R-:W-:-:S07]  /*0220*/  IMAD.MOV.U32 R11, RZ, RZ, R0 ;  /* 0x000000ffff0b7224 */ /* 0x000fce00078e0000 */
.L_x_2:
[----:B------:R-:W-:-:S05]  /*0230*/  IMAD.WIDE.U32 R4, R11, 0x4, R2 ;  /* 0x000000040b047825 */ /* 0x000fca00078e0002 */
[----:B------:R-:W2:Y:S04]  /*0240*/  LDG.E R17, desc[UR6][R4.64] ;  /* 0x0000000604117981 */ /* 0x000ea8000c1e1900 */
[----:B------:R-:W3:Y:S04]  /*0250*/  LDG.E R19, desc[UR6][R4.64+0x4] ;  /* 0x0000040604137981 */ /* 0x000ee8000c1e1900 */
[----:B------:R-:W4:Y:S04]  /*0260*/  LDG.E R21, desc[UR6][R4.64+0x8] ;  /* 0x0000080604157981 */ /* 0x000f28000c1e1900 */
        /* <DEDUP_REMOVED lines=12> */
[----:B------:R-:W4:Y:S01]  /*0330*/  LDG.E R15, desc[UR6][R4.64+0x3c] ;  /* 0x00003c06040f7981 */ /* 0x000f22000c1e1900 */
[----:B------:R-:W-:-:S02]  /*0340*/  VIADD R25, R25, 0x10 ;  /* 0x0000001019197836 */ /* 0x000fc40000000000 */
[----:B------:R-:W-:-:S03]  /*0350*/  VIADD R11, R11, 0x10 ;  /* 0x000000100b0b7836 */ /* 0x000fc60000000000 */
[----:B------:R-:W-:Y:S02]  /*0360*/  ISETP.NE.AND P4, PT, R25, RZ, PT ;  /* 0x000000ff1900720c */ /* 0x000fe40003f85270 */
[C---:B--2--5:R-:W-:Y:S02]  /*0370*/  ISETP.NE.AND P2, PT, R9.reuse, R17, PT ;  /* 0x000000110900720c */ /* 0x064fe40003f45270 */
[C---:B---3--:R-:W-:Y:S02]  /*0380*/  ISETP.NE.AND P3, PT, R9.reuse, R19, PT ;  /* 0x000000130900720c */ /* 0x048fe40003f65270 */
[----:B------:R-:W-:Y:S02]  /*0390*/  SEL R8, R8, 0x1, P2 ;  /* 0x0000000108087807 */ /* 0x000fe40001000000 */
[----:B----4-:R-:W-:Y:S02]  /*03a0*/  ISETP.NE.AND P2, PT, R9, R21, PT ;  /* 0x000000150900720c */ /* 0x010fe40003f45270 */
[----:B------:R-:W-:-:S02]  /*03b0*/  SEL R8, R8, 0x1, P3 ;  /* 0x0000000108087807 */ /* 0x000fc40001800000 */
[C---:B------:R-:W-:Y:S02]  /*03c0*/  ISETP.NE.AND P3, PT, R9.reuse, R23, PT ;  /* 0x000000170900720c */ /* 0x040fe40003f65270 */
[----:B------:R-:W-:Y:S02]  /*03d0*/  SEL R8, R8, 0x1, P2 ;  /* 0x0000000108087807 */ /* 0x000fe40001000000 */
[C---:B------:R-:W-:Y:S02]  /*03e0*/  ISETP.NE.AND P2, PT, R9.reuse, R13, PT ;  /* 0x0000000d0900720c */ /* 0x040fe40003f45270 */
[----:B------:R-:W-:Y:S02]  /*03f0*/  SEL R8, R8, 0x1, P3 ;  /* 0x0000000108087807 */ /* 0x000fe40001800000 */
[----:B------:R-:W-:Y:S02]  /*0400*/  ISETP.NE.AND P3, PT, R9, R28, PT ;  /* 0x0000001c0900720c */ /* 0x000fe40003f65270 */
        /* <DEDUP_REMOVED lines=19> */
[----:B------:R-:W-:Y:S02]  /*0540*/  ISETP.NE.AND P3, PT, R9, R15, PT ;  /* 0x0000000f0900720c */ /* 0x000fe40003f65270 */
[----:B------:R-:W-:-:S04]  /*0550*/  SEL R8, R8, 0x1, P2 ;  /* 0x0000000108087807 */ /* 0x000fc80001000000 */
[----:B------:R-:W-:Y:S01]  /*0560*/  SEL R8, R8, 0x1, P3 ;  /* 0x0000000108087807 */ /* 0x000fe20001800000 */
[----:B------:R-:W-:Y:S06]  /*0570*/  @P4 BRA `(.L_x_2) ;  /* 0xfffffffc002c4947 */ /* 0x000fec000383ffff */
[----:B------:R-:W-:-:S07]  /*0580*/  IMAD.MOV.U32 R11, RZ, RZ, R6 ;  /* 0x000000ffff0b7224 */ /* 0x000fce00078e0006 */
.L_x_1:
[----:B------:R-:W0:Y:S02]  /*0590*/  LDCU UR5, c[0x0][0x390] ;  /* 0x00007200ff0577ac */ /* 0x000e240008000800 */
[----:B0-----:R-:W-:-:S04]  /*05a0*/  ULOP3.LUT UR8, UR5, 0xf, URZ, 0xc0, !UPT ;  /* 0x0000000f05087892 */ /* 0x001fc8000f8ec0ff */
[----:B------:R-:W-:-:S09]  /*05b0*/  UISETP.NE.AND UP1, UPT, UR8, URZ, UPT ;  /* 0x000000ff0800728c */ /* 0x000fd2000bf25270 */
[----:B------:R-:W-:Y:S05]  /*05c0*/  BRA.U !UP1, `(.L_x_3) ;  /* 0x0000000509387547 */ /* 0x000fea000b800000 */
[----:B------:R-:W-:-:S04]  /*05d0*/  ULOP3.LUT UR5, UR5, 0x7, URZ, 0xc0, !UPT ;  /* 0x0000000705057892 */ /* 0x000fc8000f8ec0ff */
[----:B------:R-:W-:Y:S01]  /*05e0*/  UISETP.NE.AND UP1, UPT, UR5, URZ, UPT ;  /* 0x000000ff0500728c */ /* 0x000fe2000bf25270 */
[----:B------:R-:W-:Y:S10]  /*05f0*/  @!P0 BRA `(.L_x_4) ;  /* 0x0000000000808947 */ /* 0x000ff40003800000 */
[----:B------:R-:W0:Y:S01]  /*0600*/  LDCU.64 UR8, c[0x0][0x380] ;  /* 0x00007000ff0877ac */ /* 0x000e220008000a00 */
[C---:B------:R-:W-:Y:S01]  /*0610*/  IADD3 R5, P2, PT, R0.reuse, R11, RZ ;  /* 0x0000000b00057210 */ /* 0x040fe20007f5e0ff */
[----:B------:R-:W-:-:S04]  /*0620*/  IMAD.IADD R13, R0, 0x1, R11 ;  /* 0x00000001000d7824 */ /* 0x000fc800078e020b */
[----:B------:R-:W-:Y:S02]  /*0630*/  IMAD.X R10, RZ, RZ, RZ, P2 ;  /* 0x000000ffff0a7224 */ /* 0x000fe400010e06ff */
[----:B------:R-:W-:-:S06]  /*0640*/  IMAD.WIDE.U32 R12, R13, 0x4, R2 ;  /* 0x000000040d0c7825 */ /* 0x000fcc00078e0002 */
[----:B------:R-:W2:Y:S01]  /*0650*/  LDG.E R12, desc[UR6][R12.64] ;  /* 0x000000060c0c7981 */ /* 0x000ea2000c1e1900 */
[----:B0-----:R-:W-:-:S04]  /*0660*/  LEA R4, P2, R5, UR8, 0x2 ;  /* 0x0000000805047c11 */ /* 0x001fc8000f8410ff */
[----:B------:R-:W-:-:S05]  /*0670*/  LEA.HI.X R5, R5, UR9, R10, 0x2, P2 ;  /* 0x0000000905057c11 */ /* 0x000fca00090f140a */
[----:B------:R-:W3:Y:S04]  /*0680*/  LDG.E R10, desc[UR6][R4.64+0x4] ;  /* 0x00000406040a7981 */ /* 0x000ee8000c1e1900 */
[----:B------:R-:W4:Y:S04]  /*0690*/  LDG.E R14, desc[UR6][R4.64+0x8] ;  /* 0x00000806040e7981 */ /* 0x000f28000c1e1900 */
[----:B------:R-:W4:Y:S04]  /*06a0*/  LDG.E R16, desc[UR6][R4.64+0xc] ;  /* 0x00000c0604107981 */ /* 0x000f28000c1e1900 */
[----:B------:R-:W4:Y:S04]  /*06b0*/  LDG.E R18, desc[UR6][R4.64+0x10] ;  /* 0x0000100604127981 */ /* 0x000f28000c1e1900 */
[----:B------:R-:W4:Y:S04]  /*06c0*/  LDG.E R20, desc[UR6][R4.64+0x14] ;  /* 0x0000140604147981 */ /* 0x000f28000c1e1900 */
[----:B------:R-:W4:Y:S04]  /*06d0*/  LDG.E R22, desc[UR6][R4.64+0x18] ;  /* 0x0000180604167981 */ /* 0x000f28000c1e1900 */
[----:B------:R-:W4:Y:S01]  /*06e0*/  LDG.E R24, desc[UR6][R4.64+0x1c] ;  /* 0x00001c0604187981 */ /* 0x000f22000c1e1900 */
[----:B------:R-:W-:Y:S01]  /*06f0*/  VIADD R11, R11, 0x8 ;  /* 0x000000080b0b7836 */ /* 0x000fe20000000000 */
[----:B--2--5:R-:W-:-:S04]  /*0700*/  ISETP.NE.AND P2, PT, R9, R12, PT ;  /* 0x0000000c0900720c */ /* 0x024fc80003f45270 */
[----:B------:R-:W-:Y:S02]  /*0710*/  SEL R8, R8, 0x1, P2 ;  /* 0x0000000108087807 */ /* 0x000fe40001000000 */
[C---:B---3--:R-:W-:Y:S02]  /*0720*/  ISETP.NE.AND P3, PT, R9.reuse, R10, PT ;  /* 0x0000000a0900720c */ /* 0x048fe40003f65270 */
[C---:B----4-:R-:W-:Y:S02]  /*0730*/  ISETP.NE.AND P2, PT, R9.reuse, R14, PT ;  /* 0x0000000e0900720c */ /* 0x050fe40003f45270 */
        /* <DEDUP_REMOVED lines=11> */
[----:B------:R-:W-:-:S07]  /*07f0*/  SEL R8, R8, 0x1, P3 ;  /* 0x0000000108087807 */ /* 0x000fce0001800000 */
.L_x_4:
[----:B------:R-:W-:Y:S05]  /*0800*/  BRA.U !UP1, `(.L_x_3) ;  /* 0x0000000109a87547 */ /* 0x000fea000b800000 */
[----:B------:R-:W-:Y:S01]  /*0810*/  ISETP.NE.AND P2, PT, R7, RZ, PT ;  /* 0x000000ff0700720c */ /* 0x000fe20003f45270 */
[----:B------:R-:W-:-:S12]  /*0820*/  @!P1 BRA `(.L_x_5) ;  /* 0x0000000000509947 */ /* 0x000fd80003800000 */
        /* <DEDUP_REMOVED lines=18> */
[----:B------:R-:W-:-:S04]  /*0950*/  SEL R8, R8, 0x1, P4 ;  /* 0x0000000108087807 */ /* 0x000fc80002000000 */
[----:B------:R-:W-:-:S07]  /*0960*/  SEL R8, R8, 0x1, P3 ;  /* 0x0000000108087807 */ /* 0x000fce0001800000 */
.L_x_5:
[----:B------:R-:W-:Y:S05]  /*0970*/  @!P2 BRA `(.L_x_3) ;  /* 0x00000000004ca947 */ /* 0x000fea0003800000 */
[----:B------:R-:W-:-:S04]  /*0980*/  IMAD.IADD R5, R0, 0x1, R11 ;  /* 0x0000000100057824 */ /* 0x000fc800078e020b */
[----:B------:R-:W-:-:S06]  /*0990*/  IMAD.WIDE.U32 R2, R5, 0x4, R2 ;  /* 0x0000000405027825 */ /* 0x000fcc00078e0002 */
[----:B------:R-:W2:Y:S01]  /*09a0*/  LDG.E R2, desc[UR6][R2.64] ;  /* 0x0000000602027981 */ /* 0x000ea2000c1e1900 */
[----:B------:R-:W-:Y:S02]  /*09b0*/  ISETP.NE.AND P3, PT, R7, 0x1, PT ;  /* 0x000000010700780c */ /* 0x000fe40003f65270 */
[----:B--2--5:R-:W-:-:S04]  /*09c0*/  ISETP.NE.AND P2, PT, R9, R2, PT ;  /* 0x000000020900720c */ /* 0x024fc80003f45270 */
[----:B------:R-:W-:-:S07]  /*09d0*/  SEL R8, R8, 0x1, P2 ;  /* 0x0000000108087807 */ /* 0x000fce0001000000 */
[----:B------:R-:W-:Y:S05]  /*09e0*/  @!P3 BRA `(.L_x_3) ;  /* 0x000000000030b947 */ /* 0x000fea0003800000 */
[----:B------:R-:W0:Y:S01]  /*09f0*/  LDCU.64 UR8, c[0x0][0x380] ;  /* 0x00007000ff0877ac */ /* 0x000e220008000a00 */
[----:B------:R-:W-:Y:S02]  /*0a00*/  IADD3 R3, P3, PT, R0, R11, RZ ;  /* 0x0000000b00037210 */ /* 0x000fe40007f7e0ff */
[----:B------:R-:W-:-:S03]  /*0a10*/  ISETP.NE.AND P2, PT, R7, 0x2, PT ;  /* 0x000000020700780c */ /* 0x000fc60003f45270 */
[----:B------:R-:W-:Y:S01]  /*0a20*/  IMAD.X R4, RZ, RZ, RZ, P3 ;  /* 0x000000ffff047224 */ /* 0x000fe200018e06ff */
[----:B0-----:R-:W-:-:S04]  /*0a30*/  LEA R2, P3, R3, UR8, 0x2 ;  /* 0x0000000803027c11 */ /* 0x001fc8000f8610ff */
[----:B------:R-:W-:-:S05]  /*0a40*/  LEA.HI.X R3, R3, UR9, R4, 0x2, P3 ;  /* 0x0000000903037c11 */ /* 0x000fca00098f1404 */
[----:B------:R-:W2:Y:S04]  /*0a50*/  LDG.E R4, desc[UR6][R2.64+0x4] ;  /* 0x0000040602047981 */ /* 0x000ea8000c1e1900 */
[----:B------:R-:W3:Y:S01]  /*0a60*/  @P2 LDG.E R10, desc[UR6][R2.64+0x8] ;  /* 0x00000806020a2981 */ /* 0x000ee2000c1e1900 */
[C---:B--2---:R-:W-:Y:S02]  /*0a70*/  ISETP.NE.AND P3, PT, R9.reuse, R4, PT ;  /* 0x000000040900720c */ /* 0x044fe40003f65270 */
[----:B---3--:R-:W-:Y:S02]  /*0a80*/  @P2 ISETP.NE.AND P4, PT, R9, R10, PT ;  /* 0x0000000a0900220c */ /* 0x008fe40003f85270 */
[----:B------:R-:W-:-:S04]  /*0a90*/  SEL R8, R8, 0x1, P3 ;  /* 0x0000000108087807 */ /* 0x000fc80001800000 */
[----:B------:R-:W-:-:S07]  /*0aa0*/  @P2 SEL R8, R8, 0x1, P4 ;  /* 0x0000000108082807 */ /* 0x000fce0002000000 */
.L_x_3:
[----:B------:R-:W-:Y:S05]  /*0ab0*/  BRA.U UP0, `(.L_x_6) ;  /* 0xfffffff500ac7547 */ /* 0x000fea000b83ffff */
.L_x_0:
[----:B------:R-:W1:Y:S02]  /*0ac0*/  LDC.64 R2, c[0x0][0x388] ;  /* 0x0000e200ff027b82 */ /* 0x000e640000000a00 */
[----:B-1----:R-:W-:-:S05]  /*0ad0*/  IMAD.WIDE.U32 R2, R0, 0x4, R2 ;  /* 0x0000000400027825 */ /* 0x002fca00078e0002 */
[----:B0-----:R-:W-:Y:S01]  /*0ae0*/  STG.E desc[UR6][R2.64], R8 ;  /* 0x0000000802007986 */ /* 0x001fe2000c101906 */
[----:B------:R-:W-:Y:S05]  /*0af0*/  EXIT ;  /* 0x000000000000794d */ /* 0x000fea0003800000 */
.L_x_7:
[----:B------:R-:W-:-:S00]  /*0b00*/  BRA `(.L_x_7) ;  /* 0xfffffffc00fc7947 */ /* 0x000fc0000383ffff */
[----:B------:R-:W-:-:S00]  /*0b10*/  NOP ;  /* 0x0000000000007918 */ /* 0x000fc00000000000 */
        /* <DEDUP_REMOVED lines=14> */
.L_x_8:


//--------------------- .nv.shared.reserved.0     --------------------------
	.section	.nv.shared.reserved.0,"aw",@nobits
	.weak		__nv_reservedSMEM_offset_0_alias
	.size		__nv_reservedSMEM_offset_0_alias, 0, 64
	.other		__nv_reservedSMEM_offset_0_alias,@"STO_CUDA_RESERVED_SHARED STV_DEFAULT"
__nv_reservedSMEM_offset_0_alias:
	.zero		0
	.zero		64


//--------------------- .nv.constant0._Z11array_matchPiS_i --------------------------
	.section	.nv.constant0._Z11array_matchPiS_i,"a",@progbits
	.sectionflags	@""
	.align	4
.nv.constant0._Z11array_matchPiS_i:
	.zero		916


//--------------------- SYMBOLS --------------------------

	.type		.nv.reservedSmem.offset0,@object
	.size		.nv.reservedSmem.offset0,0x4
